//
// Generated by NVIDIA NVVM Compiler
//
// Compiler Build ID: CL-36424714
// Cuda compilation tools, release 13.0, V13.0.88
// Based on NVVM 20.0.0
//

.version 9.0
.target sm_100
.address_size 64

	// .globl	_Z4initjP17curandStateXORWOW
.global .align 4 .b8 precalc_xorwow_matrix[102400];
.global .align 4 .b8 precalc_xorwow_offset_matrix[102400];
.global .align 4 .b8 mrg32k3aM1[2304];
.global .align 4 .b8 mrg32k3aM2[2304];
.global .align 4 .b8 mrg32k3aM1SubSeq[2016];
.global .align 4 .b8 mrg32k3aM2SubSeq[2016];
.global .align 4 .b8 mrg32k3aM1Seq[2304];
.global .align 4 .b8 mrg32k3aM2Seq[2304];
.const .align 8 .b8 __cr_lgamma_table[72];

.visible .entry _Z4initjP17curandStateXORWOW(
	.param .u32 _Z4initjP17curandStateXORWOW_param_0,
	.param .u64 .ptr .align 1 _Z4initjP17curandStateXORWOW_param_1
)
{
	.reg .pred 	%p<24>;
	.reg .b32 	%r<409>;
	.reg .b64 	%rd<18>;

	ld.param.u32 	%r182, [_Z4initjP17curandStateXORWOW_param_0];
	ld.param.u64 	%rd8, [_Z4initjP17curandStateXORWOW_param_1];
	cvta.to.global.u64 	%rd9, %rd8;
	mov.u32 	%r183, %ctaid.x;
	mov.u32 	%r184, %ntid.x;
	mov.u32 	%r185, %tid.x;
	mad.lo.s32 	%r186, %r183, %r184, %r185;
	cvt.s64.s32 	%rd17, %r186;
	mul.wide.s32 	%rd10, %r186, 48;
	add.s64 	%rd2, %rd9, %rd10;
	xor.b32  	%r187, %r182, -1429050551;
	mul.lo.s32 	%r188, %r187, 1099087573;
	add.s32 	%r189, %r188, -638133224;
	add.s32 	%r190, %r188, 123456789;
	st.global.v2.u32 	[%rd2], {%r189, %r190};
	xor.b32  	%r191, %r188, 362436069;
	mov.b32 	%r192, -123459836;
	st.global.v2.u32 	[%rd2+8], {%r191, %r192};
	add.s32 	%r193, %r188, 5783321;
	mov.b32 	%r194, -589760388;
	st.global.v2.u32 	[%rd2+16], {%r194, %r193};
	setp.eq.s32 	%p1, %r186, 0;
	@%p1 bra 	$L__BB0_42;
	mov.b32 	%r315, 0;
	mov.u64 	%rd12, precalc_xorwow_matrix;
$L__BB0_2:
	and.b64  	%rd4, %rd17, 3;
	setp.eq.s64 	%p2, %rd4, 0;
	@%p2 bra 	$L__BB0_41;
	mul.wide.u32 	%rd11, %r315, 3200;
	add.s64 	%rd5, %rd12, %rd11;
	cvt.u32.u64 	%r2, %rd4;
	mov.b32 	%r316, 0;
$L__BB0_4:
	mov.b32 	%r329, 0;
	mov.u32 	%r330, %r329;
	mov.u32 	%r331, %r329;
	mov.u32 	%r332, %r329;
	mov.u32 	%r333, %r329;
	mov.u32 	%r322, %r329;
$L__BB0_5:
	mul.wide.u32 	%rd13, %r322, 4;
	add.s64 	%rd14, %rd2, %rd13;
	ld.global.u32 	%r10, [%rd14+4];
	shl.b32 	%r11, %r322, 5;
	mov.b32 	%r328, 0;
$L__BB0_6:
	.pragma "nounroll";
	shr.u32 	%r199, %r10, %r328;
	and.b32  	%r200, %r199, 1;
	setp.eq.b32 	%p3, %r200, 1;
	not.pred 	%p4, %p3;
	add.s32 	%r201, %r11, %r328;
	mul.lo.s32 	%r202, %r201, 5;
	mul.wide.u32 	%rd15, %r202, 4;
	add.s64 	%rd6, %rd5, %rd15;
	@%p4 bra 	$L__BB0_8;
	ld.global.u32 	%r203, [%rd6];
	xor.b32  	%r333, %r333, %r203;
	ld.global.u32 	%r204, [%rd6+4];
	xor.b32  	%r332, %r332, %r204;
	ld.global.u32 	%r205, [%rd6+8];
	xor.b32  	%r331, %r331, %r205;
	ld.global.u32 	%r206, [%rd6+12];
	xor.b32  	%r330, %r330, %r206;
	ld.global.u32 	%r207, [%rd6+16];
	xor.b32  	%r329, %r329, %r207;
$L__BB0_8:
	and.b32  	%r209, %r199, 2;
	setp.eq.s32 	%p5, %r209, 0;
	@%p5 bra 	$L__BB0_10;
	ld.global.u32 	%r210, [%rd6+20];
	xor.b32  	%r333, %r333, %r210;
	ld.global.u32 	%r211, [%rd6+24];
	xor.b32  	%r332, %r332, %r211;
	ld.global.u32 	%r212, [%rd6+28];
	xor.b32  	%r331, %r331, %r212;
	ld.global.u32 	%r213, [%rd6+32];
	xor.b32  	%r330, %r330, %r213;
	ld.global.u32 	%r214, [%rd6+36];
	xor.b32  	%r329, %r329, %r214;
$L__BB0_10:
	and.b32  	%r216, %r199, 4;
	setp.eq.s32 	%p6, %r216, 0;
	@%p6 bra 	$L__BB0_12;
	ld.global.u32 	%r217, [%rd6+40];
	xor.b32  	%r333, %r333, %r217;
	ld.global.u32 	%r218, [%rd6+44];
	xor.b32  	%r332, %r332, %r218;
	ld.global.u32 	%r219, [%rd6+48];
	xor.b32  	%r331, %r331, %r219;
	ld.global.u32 	%r220, [%rd6+52];
	xor.b32  	%r330, %r330, %r220;
	ld.global.u32 	%r221, [%rd6+56];
	xor.b32  	%r329, %r329, %r221;
$L__BB0_12:
	and.b32  	%r223, %r199, 8;
	setp.eq.s32 	%p7, %r223, 0;
	@%p7 bra 	$L__BB0_14;
	ld.global.u32 	%r224, [%rd6+60];
	xor.b32  	%r333, %r333, %r224;
	ld.global.u32 	%r225, [%rd6+64];
	xor.b32  	%r332, %r332, %r225;
	ld.global.u32 	%r226, [%rd6+68];
	xor.b32  	%r331, %r331, %r226;
	ld.global.u32 	%r227, [%rd6+72];
	xor.b32  	%r330, %r330, %r227;
	ld.global.u32 	%r228, [%rd6+76];
	xor.b32  	%r329, %r329, %r228;
$L__BB0_14:
	and.b32  	%r230, %r199, 16;
	setp.eq.s32 	%p8, %r230, 0;
	@%p8 bra 	$L__BB0_16;
	ld.global.u32 	%r231, [%rd6+80];
	xor.b32  	%r333, %r333, %r231;
	ld.global.u32 	%r232, [%rd6+84];
	xor.b32  	%r332, %r332, %r232;
	ld.global.u32 	%r233, [%rd6+88];
	xor.b32  	%r331, %r331, %r233;
	ld.global.u32 	%r234, [%rd6+92];
	xor.b32  	%r330, %r330, %r234;
	ld.global.u32 	%r235, [%rd6+96];
	xor.b32  	%r329, %r329, %r235;
$L__BB0_16:
	and.b32  	%r237, %r199, 32;
	setp.eq.s32 	%p9, %r237, 0;
	@%p9 bra 	$L__BB0_18;
	ld.global.u32 	%r238, [%rd6+100];
	xor.b32  	%r333, %r333, %r238;
	ld.global.u32 	%r239, [%rd6+104];
	xor.b32  	%r332, %r332, %r239;
	ld.global.u32 	%r240, [%rd6+108];
	xor.b32  	%r331, %r331, %r240;
	ld.global.u32 	%r241, [%rd6+112];
	xor.b32  	%r330, %r330, %r241;
	ld.global.u32 	%r242, [%rd6+116];
	xor.b32  	%r329, %r329, %r242;
$L__BB0_18:
	and.b32  	%r244, %r199, 64;
	setp.eq.s32 	%p10, %r244, 0;
	@%p10 bra 	$L__BB0_20;
	ld.global.u32 	%r245, [%rd6+120];
	xor.b32  	%r333, %r333, %r245;
	ld.global.u32 	%r246, [%rd6+124];
	xor.b32  	%r332, %r332, %r246;
	ld.global.u32 	%r247, [%rd6+128];
	xor.b32  	%r331, %r331, %r247;
	ld.global.u32 	%r248, [%rd6+132];
	xor.b32  	%r330, %r330, %r248;
	ld.global.u32 	%r249, [%rd6+136];
	xor.b32  	%r329, %r329, %r249;
$L__BB0_20:
	and.b32  	%r251, %r199, 128;
	setp.eq.s32 	%p11, %r251, 0;
	@%p11 bra 	$L__BB0_22;
	ld.global.u32 	%r252, [%rd6+140];
	xor.b32  	%r333, %r333, %r252;
	ld.global.u32 	%r253, [%rd6+144];
	xor.b32  	%r332, %r332, %r253;
	ld.global.u32 	%r254, [%rd6+148];
	xor.b32  	%r331, %r331, %r254;
	ld.global.u32 	%r255, [%rd6+152];
	xor.b32  	%r330, %r330, %r255;
	ld.global.u32 	%r256, [%rd6+156];
	xor.b32  	%r329, %r329, %r256;
$L__BB0_22:
	and.b32  	%r258, %r199, 256;
	setp.eq.s32 	%p12, %r258, 0;
	@%p12 bra 	$L__BB0_24;
	ld.global.u32 	%r259, [%rd6+160];
	xor.b32  	%r333, %r333, %r259;
	ld.global.u32 	%r260, [%rd6+164];
	xor.b32  	%r332, %r332, %r260;
	ld.global.u32 	%r261, [%rd6+168];
	xor.b32  	%r331, %r331, %r261;
	ld.global.u32 	%r262, [%rd6+172];
	xor.b32  	%r330, %r330, %r262;
	ld.global.u32 	%r263, [%rd6+176];
	xor.b32  	%r329, %r329, %r263;
$L__BB0_24:
	and.b32  	%r265, %r199, 512;
	setp.eq.s32 	%p13, %r265, 0;
	@%p13 bra 	$L__BB0_26;
	ld.global.u32 	%r266, [%rd6+180];
	xor.b32  	%r333, %r333, %r266;
	ld.global.u32 	%r267, [%rd6+184];
	xor.b32  	%r332, %r332, %r267;
	ld.global.u32 	%r268, [%rd6+188];
	xor.b32  	%r331, %r331, %r268;
	ld.global.u32 	%r269, [%rd6+192];
	xor.b32  	%r330, %r330, %r269;
	ld.global.u32 	%r270, [%rd6+196];
	xor.b32  	%r329, %r329, %r270;
$L__BB0_26:
	and.b32  	%r272, %r199, 1024;
	setp.eq.s32 	%p14, %r272, 0;
	@%p14 bra 	$L__BB0_28;
	ld.global.u32 	%r273, [%rd6+200];
	xor.b32  	%r333, %r333, %r273;
	ld.global.u32 	%r274, [%rd6+204];
	xor.b32  	%r332, %r332, %r274;
	ld.global.u32 	%r275, [%rd6+208];
	xor.b32  	%r331, %r331, %r275;
	ld.global.u32 	%r276, [%rd6+212];
	xor.b32  	%r330, %r330, %r276;
	ld.global.u32 	%r277, [%rd6+216];
	xor.b32  	%r329, %r329, %r277;
$L__BB0_28:
	and.b32  	%r279, %r199, 2048;
	setp.eq.s32 	%p15, %r279, 0;
	@%p15 bra 	$L__BB0_30;
	ld.global.u32 	%r280, [%rd6+220];
	xor.b32  	%r333, %r333, %r280;
	ld.global.u32 	%r281, [%rd6+224];
	xor.b32  	%r332, %r332, %r281;
	ld.global.u32 	%r282, [%rd6+228];
	xor.b32  	%r331, %r331, %r282;
	ld.global.u32 	%r283, [%rd6+232];
	xor.b32  	%r330, %r330, %r283;
	ld.global.u32 	%r284, [%rd6+236];
	xor.b32  	%r329, %r329, %r284;
$L__BB0_30:
	and.b32  	%r286, %r199, 4096;
	setp.eq.s32 	%p16, %r286, 0;
	@%p16 bra 	$L__BB0_32;
	ld.global.u32 	%r287, [%rd6+240];
	xor.b32  	%r333, %r333, %r287;
	ld.global.u32 	%r288, [%rd6+244];
	xor.b32  	%r332, %r332, %r288;
	ld.global.u32 	%r289, [%rd6+248];
	xor.b32  	%r331, %r331, %r289;
	ld.global.u32 	%r290, [%rd6+252];
	xor.b32  	%r330, %r330, %r290;
	ld.global.u32 	%r291, [%rd6+256];
	xor.b32  	%r329, %r329, %r291;
$L__BB0_32:
	and.b32  	%r293, %r199, 8192;
	setp.eq.s32 	%p17, %r293, 0;
	@%p17 bra 	$L__BB0_34;
	ld.global.u32 	%r294, [%rd6+260];
	xor.b32  	%r333, %r333, %r294;
	ld.global.u32 	%r295, [%rd6+264];
	xor.b32  	%r332, %r332, %r295;
	ld.global.u32 	%r296, [%rd6+268];
	xor.b32  	%r331, %r331, %r296;
	ld.global.u32 	%r297, [%rd6+272];
	xor.b32  	%r330, %r330, %r297;
	ld.global.u32 	%r298, [%rd6+276];
	xor.b32  	%r329, %r329, %r298;
$L__BB0_34:
	and.b32  	%r300, %r199, 16384;
	setp.eq.s32 	%p18, %r300, 0;
	@%p18 bra 	$L__BB0_36;
	ld.global.u32 	%r301, [%rd6+280];
	xor.b32  	%r333, %r333, %r301;
	ld.global.u32 	%r302, [%rd6+284];
	xor.b32  	%r332, %r332, %r302;
	ld.global.u32 	%r303, [%rd6+288];
	xor.b32  	%r331, %r331, %r303;
	ld.global.u32 	%r304, [%rd6+292];
	xor.b32  	%r330, %r330, %r304;
	ld.global.u32 	%r305, [%rd6+296];
	xor.b32  	%r329, %r329, %r305;
$L__BB0_36:
	and.b32  	%r307, %r199, 32768;
	setp.eq.s32 	%p19, %r307, 0;
	@%p19 bra 	$L__BB0_38;
	ld.global.u32 	%r308, [%rd6+300];
	xor.b32  	%r333, %r333, %r308;
	ld.global.u32 	%r309, [%rd6+304];
	xor.b32  	%r332, %r332, %r309;
	ld.global.u32 	%r310, [%rd6+308];
	xor.b32  	%r331, %r331, %r310;
	ld.global.u32 	%r311, [%rd6+312];
	xor.b32  	%r330, %r330, %r311;
	ld.global.u32 	%r312, [%rd6+316];
	xor.b32  	%r329, %r329, %r312;
$L__BB0_38:
	add.s32 	%r328, %r328, 16;
	setp.ne.s32 	%p20, %r328, 32;
	@%p20 bra 	$L__BB0_6;
	mad.lo.s32 	%r313, %r322, -31, %r11;
	add.s32 	%r322, %r313, 1;
	setp.ne.s32 	%p21, %r322, 5;
	@%p21 bra 	$L__BB0_5;
	st.global.u32 	[%rd2+4], %r333;
	st.global.u32 	[%rd2+8], %r332;
	st.global.u32 	[%rd2+12], %r331;
	st.global.u32 	[%rd2+16], %r330;
	st.global.u32 	[%rd2+20], %r329;
	add.s32 	%r316, %r316, 1;
	setp.lt.u32 	%p22, %r316, %r2;
	@%p22 bra 	$L__BB0_4;
$L__BB0_41:
	shr.u64 	%rd7, %rd17, 2;
	add.s32 	%r315, %r315, 1;
	setp.gt.u64 	%p23, %rd17, 3;
	mov.u64 	%rd17, %rd7;
	@%p23 bra 	$L__BB0_2;
$L__BB0_42:
	mov.b32 	%r314, 0;
	st.global.v2.u32 	[%rd2+24], {%r314, %r314};
	st.global.u32 	[%rd2+32], %r314;
	mov.b64 	%rd16, 0;
	st.global.u64 	[%rd2+40], %rd16;
	ret;

}
	// .globl	_Z9pi_kernelP17curandStateXORWOWPi
.visible .entry _Z9pi_kernelP17curandStateXORWOWPi(
	.param .u64 .ptr .align 1 _Z9pi_kernelP17curandStateXORWOWPi_param_0,
	.param .u64 .ptr .align 1 _Z9pi_kernelP17curandStateXORWOWPi_param_1
)
{
	.reg .pred 	%p<2>;
	.reg .b32 	%r<31>;
	.reg .b32 	%f<7>;
	.reg .b64 	%rd<11>;

	ld.param.u64 	%rd2, [_Z9pi_kernelP17curandStateXORWOWPi_param_0];
	ld.param.u64 	%rd3, [_Z9pi_kernelP17curandStateXORWOWPi_param_1];
	cvta.to.global.u64 	%rd1, %rd3;
	cvta.to.global.u64 	%rd4, %rd2;
	mov.u32 	%r2, %ctaid.x;
	mov.u32 	%r3, %ntid.x;
	mov.u32 	%r4, %tid.x;
	mad.lo.s32 	%r1, %r2, %r3, %r4;
	mul.wide.s32 	%rd5, %r1, 48;
	add.s64 	%rd6, %rd4, %rd5;
	ld.global.v2.u32 	{%r5, %r6}, [%rd6];
	shr.u32 	%r7, %r6, 2;
	xor.b32  	%r8, %r7, %r6;
	ld.global.v2.u32 	{%r9, %r10}, [%rd6+8];
	ld.global.v2.u32 	{%r11, %r12}, [%rd6+16];
	shl.b32 	%r13, %r12, 4;
	shl.b32 	%r14, %r8, 1;
	xor.b32  	%r15, %r14, %r13;
	xor.b32  	%r16, %r15, %r8;
	xor.b32  	%r17, %r16, %r12;
	add.s32 	%r18, %r5, %r17;
	add.s32 	%r19, %r18, 362437;
	cvt.rn.f32.u32 	%f1, %r19;
	fma.rn.f32 	%f2, %f1, 0f2F800000, 0f2F000000;
	shr.u32 	%r20, %r9, 2;
	xor.b32  	%r21, %r20, %r9;
	st.global.v2.u32 	[%rd6+8], {%r11, %r12};
	shl.b32 	%r22, %r17, 4;
	shl.b32 	%r23, %r21, 1;
	xor.b32  	%r24, %r23, %r22;
	xor.b32  	%r25, %r24, %r21;
	xor.b32  	%r26, %r25, %r17;
	st.global.v2.u32 	[%rd6+16], {%r17, %r26};
	add.s32 	%r27, %r5, 724874;
	st.global.v2.u32 	[%rd6], {%r27, %r10};
	add.s32 	%r28, %r26, %r27;
	cvt.rn.f32.u32 	%f3, %r28;
	fma.rn.f32 	%f4, %f3, 0f2F800000, 0f2F000000;
	mul.f32 	%f5, %f4, %f4;
	fma.rn.f32 	%f6, %f2, %f2, %f5;
	setp.gtu.f32 	%p1, %f6, 0f3F800000;
	@%p1 bra 	$L__BB1_2;
	mul.wide.s32 	%rd7, %r1, 4;
	add.s64 	%rd8, %rd1, %rd7;
	mov.b32 	%r29, 1;
	st.global.u32 	[%rd8], %r29;
	bra.uni 	$L__BB1_3;
$L__BB1_2:
	mul.wide.s32 	%rd9, %r1, 4;
	add.s64 	%rd10, %rd1, %rd9;
	mov.b32 	%r30, 0;
	st.global.u32 	[%rd10], %r30;
$L__BB1_3:
	ret;

}


// ===== COMPILED SASS (sm_100) =====

	.target	sm_100

	.elftype	@"ET_EXEC"


//--------------------- .note.nv.tkinfo           --------------------------
	.section	.note.nv.tkinfo,"",@"SHT_NOTE"
	.sectionflags	@"SHF_NOTE_NV_TKINFO"
	.tkinfo
        /*0018*/ 	.word	0x00000002
        /*0030*/ 	.string	""
        /*0030*/ 	.string	"ptxas"
        /*0030*/ 	.string	"Cuda compilation tools, release 13.0, V13.0.88"
        /*0030*/ 	.string	"Build cuda_13.0.r13.0/compiler.36424714_0"
        /*0030*/ 	.string	"-arch sm_100 -m 64 "



//--------------------- .note.nv.cuinfo           --------------------------
	.section	.note.nv.cuinfo,"",@"SHT_NOTE"
	.sectionflags	@"SHF_NOTE_NV_CUINFO"
        /*0018*/ 	.short	0x0002
        /*001a*/ 	.short	0x0064
        /*001c*/ 	.short	0x0082
	.zero		2


//--------------------- .nv.info                  --------------------------
	.section	.nv.info,"",@"SHT_CUDA_INFO"
	.align	4


	//----- nvinfo : EIATTR_REGCOUNT
	.align		4
        /*0000*/ 	.byte	0x04, 0x2f
        /*0002*/ 	.short	(.L_10 - .L_9)
	.align		4
.L_9:
        /*0004*/ 	.word	index@(_Z4initjP17curandStateXORWOW)
        /*0008*/ 	.word	0x0000001f


	//----- nvinfo : EIATTR_FRAME_SIZE
	.align		4
.L_10:
        /*000c*/ 	.byte	0x04, 0x11
        /*000e*/ 	.short	(.L_12 - .L_11)
	.align		4
.L_11:
        /*0010*/ 	.word	index@(_Z4initjP17curandStateXORWOW)
        /*0014*/ 	.word	0x00000000


	//----- nvinfo : EIATTR_REGCOUNT
	.align		4
.L_12:
        /*0018*/ 	.byte	0x04, 0x2f
        /*001a*/ 	.short	(.L_14 - .L_13)
	.align		4
.L_13:
        /*001c*/ 	.word	index@(_Z9pi_kernelP17curandStateXORWOWPi)
        /*0020*/ 	.word	0x00000010


	//----- nvinfo : EIATTR_FRAME_SIZE
	.align		4
.L_14:
        /*0024*/ 	.byte	0x04, 0x11
        /*0026*/ 	.short	(.L_16 - .L_15)
	.align		4
.L_15:
        /*0028*/ 	.word	index@(_Z9pi_kernelP17curandStateXORWOWPi)
        /*002c*/ 	.word	0x00000000


	//----- nvinfo : EIATTR_MIN_STACK_SIZE
	.align		4
.L_16:
        /*0030*/ 	.byte	0x04, 0x12
        /*0032*/ 	.short	(.L_18 - .L_17)
	.align		4
.L_17:
        /*0034*/ 	.word	index@(_Z9pi_kernelP17curandStateXORWOWPi)
        /*0038*/ 	.word	0x00000000


	//----- nvinfo : EIATTR_MIN_STACK_SIZE
	.align		4
.L_18:
        /*003c*/ 	.byte	0x04, 0x12
        /*003e*/ 	.short	(.L_20 - .L_19)
	.align		4
.L_19:
        /*0040*/ 	.word	index@(_Z4initjP17curandStateXORWOW)
        /*0044*/ 	.word	0x00000000
.L_20:


//--------------------- .nv.compat                --------------------------
	.section	.nv.compat,"",@"SHT_CUDA_COMPAT_INFO"
	.align	4
        /*0000*/ 	.byte	0x02, 0x09, 0x00, 0x00, 0x02, 0x02, 0x01, 0x00, 0x02, 0x05, 0x05, 0x00, 0x03, 0x07, 0x01, 0x01
        /*0010*/ 	.byte	0x02, 0x03, 0x00, 0x00, 0x02, 0x06, 0x01, 0x00, 0x04, 0x0b, 0x08, 0x00, 0x01, 0x00, 0x00, 0x00
        /*0020*/ 	.byte	0x00, 0x00, 0x00, 0x00


//--------------------- .nv.info._Z9pi_kernelP17curandStateXORWOWPi --------------------------
	.section	.nv.info._Z9pi_kernelP17curandStateXORWOWPi,"",@"SHT_CUDA_INFO"
	.sectionflags	@""
	.align	4


	//----- nvinfo : EIATTR_CUDA_API_VERSION
	.align		4
        /*0000*/ 	.byte	0x04, 0x37
        /*0002*/ 	.short	(.L_22 - .L_21)
.L_21:
        /*0004*/ 	.word	0x00000082


	//----- nvinfo : EIATTR_KPARAM_INFO
	.align		4
.L_22:
        /*0008*/ 	.byte	0x04, 0x17
        /*000a*/ 	.short	(.L_24 - .L_23)
.L_23:
        /*000c*/ 	.word	0x00000000
        /*0010*/ 	.short	0x0001
        /*0012*/ 	.short	0x0008
        /*0014*/ 	.byte	0x00, 0xf5, 0x21, 0x00


	//----- nvinfo : EIATTR_KPARAM_INFO
	.align		4
.L_24:
        /*0018*/ 	.byte	0x04, 0x17
        /*001a*/ 	.short	(.L_26 - .L_25)
.L_25:
        /*001c*/ 	.word	0x00000000
        /*0020*/ 	.short	0x0000
        /*0022*/ 	.short	0x0000
        /*0024*/ 	.byte	0x00, 0xf5, 0x21, 0x00


	//----- nvinfo : EIATTR_SPARSE_MMA_MASK
	.align		4
.L_26:
        /*0028*/ 	.byte	0x03, 0x50
        /*002a*/ 	.short	0x0000


	//----- nvinfo : EIATTR_MAXREG_COUNT
	.align		4
        /*002c*/ 	.byte	0x03, 0x1b
        /*002e*/ 	.short	0x00ff


	//----- nvinfo : EIATTR_MERCURY_ISA_VERSION
	.align		4
        /*0030*/ 	.byte	0x03, 0x5f
        /*0032*/ 	.short	0x0101


	//----- nvinfo : EIATTR_VRC_CTA_INIT_COUNT
	.align		4
        /*0034*/ 	.byte	0x02, 0x4a
	.zero		1
	.zero		1


	//----- nvinfo : EIATTR_EXIT_INSTR_OFFSETS
	.align		4
        /*0038*/ 	.byte	0x04, 0x1c
        /*003a*/ 	.short	(.L_28 - .L_27)


	//   ....[0]....
.L_27:
        /*003c*/ 	.word	0x00000290


	//   ....[1]....
        /*0040*/ 	.word	0x000002d0


	//----- nvinfo : EIATTR_CBANK_PARAM_SIZE
	.align		4
.L_28:
        /*0044*/ 	.byte	0x03, 0x19
        /*0046*/ 	.short	0x0010


	//----- nvinfo : EIATTR_PARAM_CBANK
	.align		4
        /*0048*/ 	.byte	0x04, 0x0a
        /*004a*/ 	.short	(.L_30 - .L_29)
	.align		4
.L_29:
        /*004c*/ 	.word	index@(.nv.constant0._Z9pi_kernelP17curandStateXORWOWPi)
        /*0050*/ 	.short	0x0380
        /*0052*/ 	.short	0x0010


	//----- nvinfo : EIATTR_SW_WAR
	.align		4
.L_30:
        /*0054*/ 	.byte	0x04, 0x36
        /*0056*/ 	.short	(.L_32 - .L_31)
.L_31:
        /*0058*/ 	.word	0x00000008
.L_32:


//--------------------- .nv.info._Z4initjP17curandStateXORWOW --------------------------
	.section	.nv.info._Z4initjP17curandStateXORWOW,"",@"SHT_CUDA_INFO"
	.sectionflags	@""
	.align	4


	//----- nvinfo : EIATTR_CUDA_API_VERSION
	.align		4
        /*0000*/ 	.byte	0x04, 0x37
        /*0002*/ 	.short	(.L_34 - .L_33)
.L_33:
        /*0004*/ 	.word	0x00000082


	//----- nvinfo : EIATTR_KPARAM_INFO
	.align		4
.L_34:
        /*0008*/ 	.byte	0x04, 0x17
        /*000a*/ 	.short	(.L_36 - .L_35)
.L_35:
        /*000c*/ 	.word	0x00000000
        /*0010*/ 	.short	0x0001
        /*0012*/ 	.short	0x0008
        /*0014*/ 	.byte	0x00, 0xf5, 0x21, 0x00


	//----- nvinfo : EIATTR_KPARAM_INFO
	.align		4
.L_36:
        /*0018*/ 	.byte	0x04, 0x17
        /*001a*/ 	.short	(.L_38 - .L_37)
.L_37:
        /*001c*/ 	.word	0x00000000
        /*0020*/ 	.short	0x0000
        /*0022*/ 	.short	0x0000
        /*0024*/ 	.byte	0x00, 0xf0, 0x11, 0x00


	//----- nvinfo : EIATTR_SPARSE_MMA_MASK
	.align		4
.L_38:
        /*0028*/ 	.byte	0x03, 0x50
        /*002a*/ 	.short	0x0000


	//----- nvinfo : EIATTR_MAXREG_COUNT
	.align		4
        /*002c*/ 	.byte	0x03, 0x1b
        /*002e*/ 	.short	0x00ff


	//----- nvinfo : EIATTR_MERCURY_ISA_VERSION
	.align		4
        /*0030*/ 	.byte	0x03, 0x5f
        /*0032*/ 	.short	0x0101


	//----- nvinfo : EIATTR_VRC_CTA_INIT_COUNT
	.align		4
        /*0034*/ 	.byte	0x02, 0x4a
	.zero		1
	.zero		1


	//----- nvinfo : EIATTR_EXIT_INSTR_OFFSETS
	.align		4
        /*0038*/ 	.byte	0x04, 0x1c
        /*003a*/ 	.short	(.L_40 - .L_39)


	//   ....[0]....
.L_39:
        /*003c*/ 	.word	0x00000eb0


	//----- nvinfo : EIATTR_CRS_STACK_SIZE
	.align		4
.L_40:
        /*0040*/ 	.byte	0x04, 0x1e
        /*0042*/ 	.short	(.L_42 - .L_41)
.L_41:
        /*0044*/ 	.word	0x00000000


	//----- nvinfo : EIATTR_CBANK_PARAM_SIZE
	.align		4
.L_42:
        /*0048*/ 	.byte	0x03, 0x19
        /*004a*/ 	.short	0x0010


	//----- nvinfo : EIATTR_PARAM_CBANK
	.align		4
        /*004c*/ 	.byte	0x04, 0x0a
        /*004e*/ 	.short	(.L_44 - .L_43)
	.align		4
.L_43:
        /*0050*/ 	.word	index@(.nv.constant0._Z4initjP17curandStateXORWOW)
        /*0054*/ 	.short	0x0380
        /*0056*/ 	.short	0x0010


	//----- nvinfo : EIATTR_SW_WAR
	.align		4
.L_44:
        /*0058*/ 	.byte	0x04, 0x36
        /*005a*/ 	.short	(.L_46 - .L_45)
.L_45:
        /*005c*/ 	.word	0x00000008
.L_46:


//--------------------- .nv.callgraph             --------------------------
	.section	.nv.callgraph,"",@"SHT_CUDA_CALLGRAPH"
	.align	4
	.sectionentsize	8
	.align		4
        /*0000*/ 	.word	0x00000000
	.align		4
        /*0004*/ 	.word	0xffffffff
	.align		4
        /*0008*/ 	.word	0x00000000
	.align		4
        /*000c*/ 	.word	0xfffffffe
	.align		4
        /*0010*/ 	.word	0x00000000
	.align		4
        /*0014*/ 	.word	0xfffffffd
	.align		4
        /*0018*/ 	.word	0x00000000
	.align		4
        /*001c*/ 	.word	0xfffffffc


//--------------------- .nv.constant4             --------------------------
	.section	.nv.constant4,"a",@progbits
	.align	8
	.align		8
.nv.constant4:
        /*0000*/ 	.dword	precalc_xorwow_matrix
	.align		8
        /*0008*/ 	.dword	precalc_xorwow_offset_matrix
	.align		8
        /*0010*/ 	.dword	mrg32k3aM1
	.align		8
        /*0018*/ 	.dword	mrg32k3aM2
	.align		8
        /*0020*/ 	.dword	mrg32k3aM1SubSeq
	.align		8
        /*0028*/ 	.dword	mrg32k3aM2SubSeq
	.align		8
        /*0030*/ 	.dword	mrg32k3aM1Seq
	.align		8
        /*0038*/ 	.dword	mrg32k3aM2Seq


//--------------------- .nv.constant3             --------------------------
	.section	.nv.constant3,"a",@progbits
	.align	8
.nv.constant3:
	.type		__cr_lgamma_table,@object
	.size		__cr_lgamma_table,(.L_8 - __cr_lgamma_table)
__cr_lgamma_table:
        /*0000*/ 	.byte	0x00, 0x00, 0x00, 0x00, 0x00, 0x00, 0x00, 0x00, 0x00, 0x00, 0x00, 0x00, 0x00, 0x00, 0x00, 0x00
        /*0010*/ 	.byte	0xef, 0x39, 0xfa, 0xfe, 0x42, 0x2e, 0xe6, 0x3f, 0x02, 0x20, 0x2a, 0xfa, 0x0b, 0xab, 0xfc, 0x3f
        /*0020*/ 	.byte	0xf9, 0x2c, 0x92, 0x7c, 0xa7, 0x6c, 0x09, 0x40, 0xc9, 0x79, 0x44, 0x3c, 0x64, 0x26, 0x13, 0x40
        /*0030*/ 	.byte	0xca, 0x01, 0xcf, 0x3a, 0x27, 0x51, 0x1a, 0x40, 0x30, 0xcc, 0x2d, 0xf3, 0xe1, 0x0c, 0x21, 0x40
        /*0040*/ 	.byte	0x0d, 0xb7, 0xfc, 0x82, 0x8e, 0x35, 0x25, 0x40
.L_8:


//--------------------- .text._Z9pi_kernelP17curandStateXORWOWPi --------------------------
	.section	.text._Z9pi_kernelP17curandStateXORWOWPi,"ax",@progbits
	.align	128
        .global         _Z9pi_kernelP17curandStateXORWOWPi
        .type           _Z9pi_kernelP17curandStateXORWOWPi,@function
        .size           _Z9pi_kernelP17curandStateXORWOWPi,(.L_x_10 - _Z9pi_kernelP17curandStateXORWOWPi)
        .other          _Z9pi_kernelP17curandStateXORWOWPi,@"STO_CUDA_ENTRY STV_DEFAULT"
_Z9pi_kernelP17curandStateXORWOWPi:
.text._Z9pi_kernelP17curandStateXORWOWPi:
[----:B------:R-:W-:Y:S01]  /*0000*/  LDC R1, c[0x0][0x37c] ;  /* 0x0000df00ff017b82 */ /* 0x000fe20000000800 */
[----:B------:R-:W0:Y:S07]  /*0010*/  S2R R5, SR_TID.X ;  /* 0x0000000000057919 */ /* 0x000e2e0000002100 */
[----:B------:R-:W0:Y:S01]  /*0020*/  S2UR UR6, SR_CTAID.X ;  /* 0x00000000000679c3 */ /* 0x000e220000002500 */
[----:B------:R-:W1:Y:S07]  /*0030*/  LDCU.64 UR4, c[0x0][0x358] ;  /* 0x00006b00ff0477ac */ /* 0x000e6e0008000a00 */
[----:B------:R-:W0:Y:S08]  /*0040*/  LDC R0, c[0x0][0x360] ;  /* 0x0000d800ff007b82 */ /* 0x000e300000000800 */
[----:B------:R-:W2:Y:S01]  /*0050*/  LDC.64 R2, c[0x0][0x380] ;  /* 0x0000e000ff027b82 */ /* 0x000ea20000000a00 */
[----:B0-----:R-:W-:-:S04]  /*0060*/  IMAD R0, R0, UR6, R5 ;  /* 0x0000000600007c24 */ /* 0x001fc8000f8e0205 */
[----:B--2---:R-:W-:-:S05]  /*0070*/  IMAD.WIDE R2, R0, 0x30, R2 ;  /* 0x0000003000027825 */ /* 0x004fca00078e0202 */
[----:B-1----:R-:W2:Y:S04]  /*0080*/  LDG.E.64 R8, desc[UR4][R2.64] ;  /* 0x0000000402087981 */ /* 0x002ea8000c1e1b00 */
[----:B------:R-:W3:Y:S04]  /*0090*/  LDG.E.64 R4, desc[UR4][R2.64+0x10] ;  /* 0x0000100402047981 */ /* 0x000ee8000c1e1b00 */
[----:B------:R-:W4:Y:S01]  /*00a0*/  LDG.E.64 R6, desc[UR4][R2.64+0x8] ;  /* 0x0000080402067981 */ /* 0x000f22000c1e1b00 */
[----:B------:R-:W-:Y:S01]  /*00b0*/  IMAD.MOV.U32 R12, RZ, RZ, 0x2f800000 ;  /* 0x2f800000ff0c7424 */ /* 0x000fe200078e00ff */
[----:B--2---:R-:W-:-:S04]  /*00c0*/  SHF.R.U32.HI R10, RZ, 0x2, R9 ;  /* 0x00000002ff0a7819 */ /* 0x004fc80000011609 */
[----:B------:R-:W-:Y:S01]  /*00d0*/  LOP3.LUT R10, R10, R9, RZ, 0x3c, !PT ;  /* 0x000000090a0a7212 */ /* 0x000fe200078e3cff */
[----:B---3--:R-:W-:Y:S01]  /*00e0*/  IMAD.SHL.U32 R9, R5, 0x10, RZ ;  /* 0x0000001005097824 */ /* 0x008fe200078e00ff */
[----:B------:R0:W-:Y:S01]  /*00f0*/  STG.E.64 desc[UR4][R2.64+0x8], R4 ;  /* 0x0000080402007986 */ /* 0x0001e2000c101b04 */
[----:B----4-:R-:W-:Y:S02]  /*0100*/  SHF.R.U32.HI R13, RZ, 0x2, R6 ;  /* 0x00000002ff0d7819 */ /* 0x010fe40000011606 */
[----:B------:R-:W-:Y:S02]  /*0110*/  IMAD.SHL.U32 R11, R10, 0x2, RZ ;  /* 0x000000020a0b7824 */ /* 0x000fe400078e00ff */
[----:B------:R-:W-:-:S03]  /*0120*/  LOP3.LUT R13, R13, R6, RZ, 0x3c, !PT ;  /* 0x000000060d0d7212 */ /* 0x000fc600078e3cff */
[----:B------:R-:W-:Y:S02]  /*0130*/  LOP3.LUT R10, R10, R11, R9, 0x96, !PT ;  /* 0x0000000b0a0a7212 */ /* 0x000fe400078e9609 */
[----:B------:R-:W-:Y:S02]  /*0140*/  SHF.L.U32 R9, R13, 0x1, RZ ;  /* 0x000000010d097819 */ /* 0x000fe400000006ff */
[----:B------:R-:W-:-:S05]  /*0150*/  LOP3.LUT R10, R10, R5, RZ, 0x3c, !PT ;  /* 0x000000050a0a7212 */ /* 0x000fca00078e3cff */
[----:B------:R-:W-:-:S05]  /*0160*/  IMAD.SHL.U32 R6, R10, 0x10, RZ ;  /* 0x000000100a067824 */ /* 0x000fca00078e00ff */
[----:B------:R-:W-:Y:S01]  /*0170*/  LOP3.LUT R9, R13, R9, R6, 0x96, !PT ;  /* 0x000000090d097212 */ /* 0x000fe200078e9606 */
[C---:B------:R-:W-:Y:S01]  /*0180*/  VIADD R6, R8.reuse, 0xb0f8a ;  /* 0x000b0f8a08067836 */ /* 0x040fe20000000000 */
[----:B------:R-:W-:Y:S02]  /*0190*/  IADD3 R8, PT, PT, R8, 0x587c5, R10 ;  /* 0x000587c508087810 */ /* 0x000fe40007ffe00a */
[----:B------:R-:W-:Y:S02]  /*01a0*/  LOP3.LUT R11, R9, R10, RZ, 0x3c, !PT ;  /* 0x0000000a090b7212 */ /* 0x000fe400078e3cff */
[----:B------:R-:W-:Y:S01]  /*01b0*/  I2FP.F32.U32 R8, R8 ;  /* 0x0000000800087245 */ /* 0x000fe20000201000 */
[----:B------:R0:W-:Y:S01]  /*01c0*/  STG.E.64 desc[UR4][R2.64], R6 ;  /* 0x0000000602007986 */ /* 0x0001e2000c101b04 */
[----:B------:R-:W-:-:S03]  /*01d0*/  IADD3 R9, PT, PT, R11, R6, RZ ;  /* 0x000000060b097210 */ /* 0x000fc60007ffe0ff */
[-C--:B------:R-:W-:Y:S01]  /*01e0*/  FFMA R8, R8, R12.reuse, 1.1641532182693481445e-10 ;  /* 0x2f00000008087423 */ /* 0x080fe2000000000c */
[----:B------:R-:W-:Y:S01]  /*01f0*/  I2FP.F32.U32 R9, R9 ;  /* 0x0000000900097245 */ /* 0x000fe20000201000 */
[----:B------:R0:W-:Y:S04]  /*0200*/  STG.E.64 desc[UR4][R2.64+0x10], R10 ;  /* 0x0000100a02007986 */ /* 0x0001e8000c101b04 */
[----:B------:R-:W-:-:S04]  /*0210*/  FFMA R9, R9, R12, 1.1641532182693481445e-10 ;  /* 0x2f00000009097423 */ /* 0x000fc8000000000c */
[----:B------:R-:W-:-:S04]  /*0220*/  FMUL R9, R9, R9 ;  /* 0x0000000909097220 */ /* 0x000fc80000400000 */
[----:B------:R-:W-:-:S05]  /*0230*/  FFMA R9, R8, R8, R9 ;  /* 0x0000000808097223 */ /* 0x000fca0000000009 */
[----:B------:R-:W-:-:S13]  /*0240*/  FSETP.GTU.AND P0, PT, R9, 1, PT ;  /* 0x3f8000000900780b */ /* 0x000fda0003f0c000 */
[----:B------:R-:W1:Y:S01]  /*0250*/  @!P0 LDC.64 R8, c[0x0][0x388] ;  /* 0x0000e200ff088b82 */ /* 0x000e620000000a00 */
[----:B------:R-:W-:Y:S01]  /*0260*/  @!P0 MOV R13, 0x1 ;  /* 0x00000001000d8802 */ /* 0x000fe20000000f00 */
[----:B-1----:R-:W-:-:S05]  /*0270*/  @!P0 IMAD.WIDE R8, R0, 0x4, R8 ;  /* 0x0000000400088825 */ /* 0x002fca00078e0208 */
[----:B------:R0:W-:Y:S01]  /*0280*/  @!P0 STG.E desc[UR4][R8.64], R13 ;  /* 0x0000000d08008986 */ /* 0x0001e2000c101904 */
[----:B------:R-:W-:Y:S05]  /*0290*/  @!P0 EXIT ;  /* 0x000000000000894d */ /* 0x000fea0003800000 */
[----:B0-----:R-:W0:Y:S02]  /*02a0*/  LDC.64 R2, c[0x0][0x388] ;  /* 0x0000e200ff027b82 */ /* 0x001e240000000a00 */
[----:B0-----:R-:W-:-:S05]  /*02b0*/  IMAD.WIDE R2, R0, 0x4, R2 ;  /* 0x0000000400027825 */ /* 0x001fca00078e0202 */
[----:B------:R-:W-:Y:S01]  /*02c0*/  STG.E desc[UR4][R2.64], RZ ;  /* 0x000000ff02007986 */ /* 0x000fe2000c101904 */
[----:B------:R-:W-:Y:S05]  /*02d0*/  EXIT ;  /* 0x000000000000794d */ /* 0x000fea0003800000 */
.L_x_0:
[----:B------:R-:W-:-:S00]  /*02e0*/  BRA `(.L_x_0) ;  /* 0xfffffffc00fc7947 */ /* 0x000fc0000383ffff */
[----:B------:R-:W-:-:S00]  /*02f0*/  NOP ;  /* 0x0000000000007918 */ /* 0x000fc00000000000 */
        /* <DEDUP_REMOVED lines=8> */
.L_x_10:


//--------------------- .text._Z4initjP17curandStateXORWOW --------------------------
	.section	.text._Z4initjP17curandStateXORWOW,"ax",@progbits
	.align	128
        .global         _Z4initjP17curandStateXORWOW
        .type           _Z4initjP17curandStateXORWOW,@function
        .size           _Z4initjP17curandStateXORWOW,(.L_x_11 - _Z4initjP17curandStateXORWOW)
        .other          _Z4initjP17curandStateXORWOW,@"STO_CUDA_ENTRY STV_DEFAULT"
_Z4initjP17curandStateXORWOW:
.text._Z4initjP17curandStateXORWOW:
[----:B------:R-:W-:Y:S01]  /*0000*/  LDC R1, c[0x0][0x37c] ;  /* 0x0000df00ff017b82 */ /* 0x000fe20000000800 */
[----:B------:R-:W0:Y:S07]  /*0010*/  S2R R2, SR_TID.X ;  /* 0x0000000000027919 */ /* 0x000e2e0000002100 */
[----:B------:R-:W1:Y:S01]  /*0020*/  LDC R0, c[0x0][0x380] ;  /* 0x0000e000ff007b82 */ /* 0x000e620000000800 */
[----:B------:R-:W2:Y:S01]  /*0030*/  LDCU.64 UR4, c[0x0][0x358] ;  /* 0x00006b00ff0477ac */ /* 0x000ea20008000a00 */
[----:B------:R-:W-:Y:S01]  /*0040*/  IMAD.MOV.U32 R5, RZ, RZ, -0x75bd8fc ;  /* 0xf8a42704ff057424 */ /* 0x000fe200078e00ff */
[----:B------:R-:W-:Y:S01]  /*0050*/  BSSY.RECONVERGENT B0, `(.L_x_1) ;  /* 0x00000e2000007945 */ /* 0x000fe20003800200 */
[----:B------:R-:W-:-:S04]  /*0060*/  IMAD.MOV.U32 R8, RZ, RZ, -0x23270784 ;  /* 0xdcd8f87cff087424 */ /* 0x000fc800078e00ff */
[----:B------:R-:W0:Y:S08]  /*0070*/  S2UR UR6, SR_CTAID.X ;  /* 0x00000000000679c3 */ /* 0x000e300000002500 */
[----:B------:R-:W0:Y:S08]  /*0080*/  LDC R13, c[0x0][0x360] ;  /* 0x0000d800ff0d7b82 */ /* 0x000e300000000800 */
[----:B------:R-:W3:Y:S01]  /*0090*/  LDC.64 R6, c[0x0][0x388] ;  /* 0x0000e200ff067b82 */ /* 0x000ee20000000a00 */
[----:B-1----:R-:W-:-:S05]  /*00a0*/  LOP3.LUT R0, R0, 0xaad26b49, RZ, 0x3c, !PT ;  /* 0xaad26b4900007812 */ /* 0x002fca00078e3cff */
[----:B------:R-:W-:-:S04]  /*00b0*/  IMAD R0, R0, 0x4182bed5, RZ ;  /* 0x4182bed500007824 */ /* 0x000fc800078e02ff */
[C---:B------:R-:W-:Y:S01]  /*00c0*/  VIADD R3, R0.reuse, 0x75bcd15 ;  /* 0x075bcd1500037836 */ /* 0x040fe20000000000 */
[C---:B------:R-:W-:Y:S01]  /*00d0*/  LOP3.LUT R4, R0.reuse, 0x159a55e5, RZ, 0x3c, !PT ;  /* 0x159a55e500047812 */ /* 0x040fe200078e3cff */
[C---:B------:R-:W-:Y:S02]  /*00e0*/  VIADD R9, R0.reuse, 0x583f19 ;  /* 0x00583f1900097836 */ /* 0x040fe40000000000 */
[----:B0-----:R-:W-:Y:S02]  /*00f0*/  IMAD R13, R13, UR6, R2 ;  /* 0x000000060d0d7c24 */ /* 0x001fe4000f8e0202 */
[----:B------:R-:W-:-:S03]  /*0100*/  VIADD R2, R0, 0xd9f6dc18 ;  /* 0xd9f6dc1800027836 */ /* 0x000fc60000000000 */
[C---:B------:R-:W-:Y:S01]  /*0110*/  ISETP.NE.AND P0, PT, R13.reuse, RZ, PT ;  /* 0x000000ff0d00720c */ /* 0x040fe20003f05270 */
[----:B---3--:R-:W-:-:S05]  /*0120*/  IMAD.WIDE R6, R13, 0x30, R6 ;  /* 0x000000300d067825 */ /* 0x008fca00078e0206 */
[----:B--2---:R0:W-:Y:S04]  /*0130*/  STG.E.64 desc[UR4][R6.64], R2 ;  /* 0x0000000206007986 */ /* 0x0041e8000c101b04 */
[----:B------:R0:W-:Y:S04]  /*0140*/  STG.E.64 desc[UR4][R6.64+0x8], R4 ;  /* 0x0000080406007986 */ /* 0x0001e8000c101b04 */
[----:B------:R0:W-:Y:S01]  /*0150*/  STG.E.64 desc[UR4][R6.64+0x10], R8 ;  /* 0x0000100806007986 */ /* 0x0001e2000c101b04 */
[----:B------:R-:W-:Y:S05]  /*0160*/  @!P0 BRA `(.L_x_2) ;  /* 0x0000000c00408947 */ /* 0x000fea0003800000 */
[----:B------:R-:W-:Y:S01]  /*0170*/  SHF.R.S32.HI R0, RZ, 0x1f, R13 ;  /* 0x0000001fff007819 */ /* 0x000fe2000001140d */
[----:B------:R-:W-:-:S07]  /*0180*/  IMAD.MOV.U32 R12, RZ, RZ, RZ ;  /* 0x000000ffff0c7224 */ /* 0x000fce00078e00ff */
.L_x_8:
[----:B0-----:R-:W-:Y:S01]  /*0190*/  LOP3.LUT R2, R13, 0x3, RZ, 0xc0, !PT ;  /* 0x000000030d027812 */ /* 0x001fe200078ec0ff */
[----:B------:R-:W-:Y:S03]  /*01a0*/  BSSY.RECONVERGENT B1, `(.L_x_3) ;  /* 0x00000c6000017945 */ /* 0x000fe60003800200 */
[----:B------:R-:W-:-:S04]  /*01b0*/  ISETP.NE.U32.AND P0, PT, R2, RZ, PT ;  /* 0x000000ff0200720c */ /* 0x000fc80003f05070 */
[----:B------:R-:W-:-:S13]  /*01c0*/  ISETP.NE.AND.EX P0, PT, RZ, RZ, PT, P0 ;  /* 0x000000ffff00720c */ /* 0x000fda0003f05300 */
[----:B------:R-:W-:Y:S05]  /*01d0*/  @!P0 BRA `(.L_x_4) ;  /* 0x0000000c00088947 */ /* 0x000fea0003800000 */
[----:B------:R-:W0:Y:S01]  /*01e0*/  LDC.64 R8, c[0x4][RZ] ;  /* 0x01000000ff087b82 */ /* 0x000e220000000a00 */
[----:B------:R-:W-:Y:S02]  /*01f0*/  IMAD.MOV.U32 R14, RZ, RZ, RZ ;  /* 0x000000ffff0e7224 */ /* 0x000fe400078e00ff */
[----:B0-----:R-:W-:-:S07]  /*0200*/  IMAD.WIDE.U32 R8, R12, 0xc80, R8 ;  /* 0x00000c800c087825 */ /* 0x001fce00078e0008 */
.L_x_7:
[----:B0-----:R-:W-:Y:S01]  /*0210*/  IMAD.MOV.U32 R15, RZ, RZ, RZ ;  /* 0x000000ffff0f7224 */ /* 0x001fe200078e00ff */
[----:B------:R-:W-:Y:S01]  /*0220*/  CS2R R2, SRZ ;  /* 0x0000000000027805 */ /* 0x000fe2000001ff00 */
[----:B------:R-:W-:Y:S01]  /*0230*/  IMAD.MOV.U32 R17, RZ, RZ, RZ ;  /* 0x000000ffff117224 */ /* 0x000fe200078e00ff */
[----:B------:R-:W-:-:S07]  /*0240*/  CS2R R4, SRZ ;  /* 0x0000000000047805 */ /* 0x000fce000001ff00 */
.L_x_6:
[----:B------:R-:W-:-:S05]  /*0250*/  IMAD.WIDE.U32 R10, R17, 0x4, R6 ;  /* 0x00000004110a7825 */ /* 0x000fca00078e0006 */
[----:B------:R0:W5:Y:S01]  /*0260*/  LDG.E R16, desc[UR4][R10.64+0x4] ;  /* 0x000004040a107981 */ /* 0x000162000c1e1900 */
[----:B------:R-:W-:-:S07]  /*0270*/  IMAD.MOV.U32 R19, RZ, RZ, RZ ;  /* 0x000000ffff137224 */ /* 0x000fce00078e00ff */
.L_x_5:
[----:B-----5:R-:W-:Y:S01]  /*0280*/  SHF.R.U32.HI R24, RZ, R19, R16 ;  /* 0x00000013ff187219 */ /* 0x020fe20000011610 */
[----:B0-----:R-:W-:-:S03]  /*0290*/  IMAD.SHL.U32 R10, R17, 0x20, RZ ;  /* 0x00000020110a7824 */ /* 0x001fc600078e00ff */
[----:B------:R-:W-:Y:S01]  /*02a0*/  LOP3.LUT R11, R24, 0x1, RZ, 0xc0, !PT ;  /* 0x00000001180b7812 */ /* 0x000fe200078ec0ff */
[----:B------:R-:W-:-:S03]  /*02b0*/  IMAD.IADD R10, R10, 0x1, R19 ;  /* 0x000000010a0a7824 */ /* 0x000fc600078e0213 */
[----:B------:R-:W-:Y:S01]  /*02c0*/  ISETP.NE.U32.AND P0, PT, R11, 0x1, PT ;  /* 0x000000010b00780c */ /* 0x000fe20003f05070 */
[----:B------:R-:W-:-:S03]  /*02d0*/  IMAD R11, R10, 0x5, RZ ;  /* 0x000000050a0b7824 */ /* 0x000fc600078e02ff */
[----:B------:R-:W-:Y:S01]  /*02e0*/  R2P PR, R24, 0x7e ;  /* 0x0000007e18007804 */ /* 0x000fe20000000000 */
[----:B------:R-:W-:-:S08]  /*02f0*/  IMAD.WIDE.U32 R10, R11, 0x4, R8 ;  /* 0x000000040b0a7825 */ /* 0x000fd000078e0008 */
[----:B------:R-:W2:Y:S04]  /*0300*/  @!P0 LDG.E R18, desc[UR4][R10.64] ;  /* 0x000000040a128981 */ /* 0x000ea8000c1e1900 */
[----:B------:R-:W3:Y:S04]  /*0310*/  @!P0 LDG.E R20, desc[UR4][R10.64+0x10] ;  /* 0x000010040a148981 */ /* 0x000ee8000c1e1900 */
[----:B------:R-:W4:Y:S04]  /*0320*/  @P1 LDG.E R22, desc[UR4][R10.64+0x14] ;  /* 0x000014040a161981 */ /* 0x000f28000c1e1900 */
[----:B------:R-:W4:Y:S04]  /*0330*/  @P2 LDG.E R26, desc[UR4][R10.64+0x28] ;  /* 0x000028040a1a2981 */ /* 0x000f28000c1e1900 */
[----:B------:R-:W4:Y:S04]  /*0340*/  @!P0 LDG.E R21, desc[UR4][R10.64+0x4] ;  /* 0x000004040a158981 */ /* 0x000f28000c1e1900 */
[----:B------:R-:W4:Y:S04]  /*0350*/  @!P0 LDG.E R23, desc[UR4][R10.64+0xc] ;  /* 0x00000c040a178981 */ /* 0x000f28000c1e1900 */
[----:B------:R-:W4:Y:S04]  /*0360*/  @P1 LDG.E R25, desc[UR4][R10.64+0x18] ;  /* 0x000018040a191981 */ /* 0x000f28000c1e1900 */
[----:B------:R-:W4:Y:S04]  /*0370*/  @P3 LDG.E R28, desc[UR4][R10.64+0x3c] ;  /* 0x00003c040a1c3981 */ /* 0x000f28000c1e1900 */
[----:B------:R-:W4:Y:S01]  /*0380*/  @P6 LDG.E R27, desc[UR4][R10.64+0x7c] ;  /* 0x00007c040a1b6981 */ /* 0x000f22000c1e1900 */
[----:B--2---:R-:W-:-:S03]  /*0390*/  @!P0 LOP3.LUT R15, R15, R18, RZ, 0x3c, !PT ;  /* 0x000000120f0f8212 */ /* 0x004fc600078e3cff */
[----:B------:R-:W2:Y:S01]  /*03a0*/  @!P0 LDG.E R18, desc[UR4][R10.64+0x8] ;  /* 0x000008040a128981 */ /* 0x000ea2000c1e1900 */
[----:B---3--:R-:W-:-:S03]  /*03b0*/  @!P0 LOP3.LUT R3, R3, R20, RZ, 0x3c, !PT ;  /* 0x0000001403038212 */ /* 0x008fc600078e3cff */
[----:B------:R-:W3:Y:S01]  /*03c0*/  @P1 LDG.E R20, desc[UR4][R10.64+0x24] ;  /* 0x000024040a141981 */ /* 0x000ee2000c1e1900 */
[----:B----4-:R-:W-:-:S03]  /*03d0*/  @P1 LOP3.LUT R15, R15, R22, RZ, 0x3c, !PT ;  /* 0x000000160f0f1212 */ /* 0x010fc600078e3cff */
[----:B------:R-:W4:Y:S01]  /*03e0*/  @P2 LDG.E R22, desc[UR4][R10.64+0x38] ;  /* 0x000038040a162981 */ /* 0x000f22000c1e1900 */
[----:B------:R-:W-:-:S03]  /*03f0*/  @P2 LOP3.LUT R15, R15, R26, RZ, 0x3c, !PT ;  /* 0x0000001a0f0f2212 */ /* 0x000fc600078e3cff */
[----:B------:R-:W4:Y:S01]  /*0400*/  @P4 LDG.E R26, desc[UR4][R10.64+0x50] ;  /* 0x000050040a1a4981 */ /* 0x000f22000c1e1900 */
[----:B------:R-:W-:-:S03]  /*0410*/  @!P0 LOP3.LUT R4, R4, R21, RZ, 0x3c, !PT ;  /* 0x0000001504048212 */ /* 0x000fc600078e3cff */
[----:B------:R-:W4:Y:S01]  /*0420*/  @P1 LDG.E R21, desc[UR4][R10.64+0x20] ;  /* 0x000020040a151981 */ /* 0x000f22000c1e1900 */
[----:B------:R-:W-:-:S03]  /*0430*/  @!P0 LOP3.LUT R2, R2, R23, RZ, 0x3c, !PT ;  /* 0x0000001702028212 */ /* 0x000fc600078e3cff */
[----:B------:R-:W4:Y:S01]  /*0440*/  @P2 LDG.E R23, desc[UR4][R10.64+0x2c] ;  /* 0x00002c040a172981 */ /* 0x000f22000c1e1900 */
[----:B------:R-:W-:-:S03]  /*0450*/  @P1 LOP3.LUT R4, R4, R25, RZ, 0x3c, !PT ;  /* 0x0000001904041212 */ /* 0x000fc600078e3cff */
[----:B------:R-:W4:Y:S01]  /*0460*/  @P2 LDG.E R25, desc[UR4][R10.64+0x34] ;  /* 0x000034040a192981 */ /* 0x000f22000c1e1900 */
[----:B--2---:R-:W-:-:S03]  /*0470*/  @!P0 LOP3.LUT R5, R5, R18, RZ, 0x3c, !PT ;  /* 0x0000001205058212 */ /* 0x004fc600078e3cff */
[----:B------:R-:W2:Y:S01]  /*0480*/  @P1 LDG.E R18, desc[UR4][R10.64+0x1c] ;  /* 0x00001c040a121981 */ /* 0x000ea2000c1e1900 */
[----:B---3--:R-:W-:-:S03]  /*0490*/  @P1 LOP3.LUT R3, R3, R20, RZ, 0x3c, !PT ;  /* 0x0000001403031212 */ /* 0x008fc600078e3cff */
[----:B------:R-:W3:Y:S01]  /*04a0*/  @P2 LDG.E R20, desc[UR4][R10.64+0x30] ;  /* 0x000030040a142981 */ /* 0x000ee2000c1e1900 */
[----:B----4-:R-:W-:-:S03]  /*04b0*/  @P2 LOP3.LUT R3, R3, R22, RZ, 0x3c, !PT ;  /* 0x0000001603032212 */ /* 0x010fc600078e3cff */
[----:B------:R-:W4:Y:S01]  /*04c0*/  @P3 LDG.E R22, desc[UR4][R10.64+0x4c] ;  /* 0x00004c040a163981 */ /* 0x000f22000c1e1900 */
[----:B------:R-:W-:-:S04]  /*04d0*/  @P3 LOP3.LUT R15, R15, R28, RZ, 0x3c, !PT ;  /* 0x0000001c0f0f3212 */ /* 0x000fc800078e3cff */
[----:B------:R-:W-:Y:S02]  /*04e0*/  @P4 LOP3.LUT R15, R15, R26, RZ, 0x3c, !PT ;  /* 0x0000001a0f0f4212 */ /* 0x000fe400078e3cff */
[----:B------:R-:W-:Y:S01]  /*04f0*/  @P1 LOP3.LUT R2, R2, R21, RZ, 0x3c, !PT ;  /* 0x0000001502021212 */ /* 0x000fe200078e3cff */
[----:B------:R-:W4:Y:S04]  /*0500*/  @P5 LDG.E R26, desc[UR4][R10.64+0x64] ;  /* 0x000064040a1a5981 */ /* 0x000f28000c1e1900 */
[----:B------:R-:W4:Y:S01]  /*0510*/  @P3 LDG.E R21, desc[UR4][R10.64+0x40] ;  /* 0x000040040a153981 */ /* 0x000f22000c1e1900 */
[----:B------:R-:W-:Y:S02]  /*0520*/  @P2 LOP3.LUT R4, R4, R23, RZ, 0x3c, !PT ;  /* 0x0000001704042212 */ /* 0x000fe400078e3cff */
[----:B------:R-:W-:Y:S01]  /*0530*/  @P2 LOP3.LUT R2, R2, R25, RZ, 0x3c, !PT ;  /* 0x0000001902022212 */ /* 0x000fe200078e3cff */
[----:B------:R-:W4:Y:S04]  /*0540*/  @P3 LDG.E R23, desc[UR4][R10.64+0x48] ;  /* 0x000048040a173981 */ /* 0x000f28000c1e1900 */
[----:B------:R-:W4:Y:S01]  /*0550*/  @P4 LDG.E R25, desc[UR4][R10.64+0x54] ;  /* 0x000054040a194981 */ /* 0x000f22000c1e1900 */
[----:B--2---:R-:W-:-:S03]  /*0560*/  @P1 LOP3.LUT R5, R5, R18, RZ, 0x3c, !PT ;  /* 0x0000001205051212 */ /* 0x004fc600078e3cff */
[----:B------:R-:W2:Y:S01]  /*0570*/  @P3 LDG.E R18, desc[UR4][R10.64+0x44] ;  /* 0x000044040a123981 */ /* 0x000ea2000c1e1900 */
[----:B---3--:R-:W-:-:S03]  /*0580*/  @P2 LOP3.LUT R5, R5, R20, RZ, 0x3c, !PT ;  /* 0x0000001405052212 */ /* 0x008fc600078e3cff */
[----:B------:R-:W3:Y:S01]  /*0590*/  @P4 LDG.E R20, desc[UR4][R10.64+0x58] ;  /* 0x000058040a144981 */ /* 0x000ee2000c1e1900 */
[----:B----4-:R-:W-:-:S03]  /*05a0*/  @P3 LOP3.LUT R3, R3, R22, RZ, 0x3c, !PT ;  /* 0x0000001603033212 */ /* 0x010fc600078e3cff */
[----:B------:R-:W4:Y:S01]  /*05b0*/  @P4 LDG.E R22, desc[UR4][R10.64+0x60] ;  /* 0x000060040a164981 */ /* 0x000f22000c1e1900 */
[----:B------:R-:W-:Y:S02]  /*05c0*/  LOP3.LUT P0, RZ, R24, 0x80, RZ, 0xc0, !PT ;  /* 0x0000008018ff7812 */ /* 0x000fe4000780c0ff */
[----:B------:R-:W-:Y:S02]  /*05d0*/  @P5 LOP3.LUT R15, R15, R26, RZ, 0x3c, !PT ;  /* 0x0000001a0f0f5212 */ /* 0x000fe400078e3cff */
[----:B------:R-:W4:Y:S01]  /*05e0*/  @P6 LDG.E R26, desc[UR4][R10.64+0x78] ;  /* 0x000078040a1a6981 */ /* 0x000f22000c1e1900 */
[----:B------:R-:W-:-:S03]  /*05f0*/  @P3 LOP3.LUT R4, R4, R21, RZ, 0x3c, !PT ;  /* 0x0000001504043212 */ /* 0x000fc600078e3cff */
[----:B------:R-:W4:Y:S01]  /*0600*/  @P4 LDG.E R21, desc[UR4][R10.64+0x5c] ;  /* 0x00005c040a154981 */ /* 0x000f22000c1e1900 */
[----:B------:R-:W-:-:S03]  /*0610*/  @P3 LOP3.LUT R2, R2, R23, RZ, 0x3c, !PT ;  /* 0x0000001702023212 */ /* 0x000fc600078e3cff */
[----:B------:R-:W4:Y:S01]  /*0620*/  @P5 LDG.E R23, desc[UR4][R10.64+0x68] ;  /* 0x000068040a175981 */ /* 0x000f22000c1e1900 */
[----:B------:R-:W-:-:S03]  /*0630*/  @P4 LOP3.LUT R4, R4, R25, RZ, 0x3c, !PT ;  /* 0x0000001904044212 */ /* 0x000fc600078e3cff */
[----:B------:R-:W4:Y:S01]  /*0640*/  @P5 LDG.E R25, desc[UR4][R10.64+0x70] ;  /* 0x000070040a195981 */ /* 0x000f22000c1e1900 */
[----:B--2---:R-:W-:-:S03]  /*0650*/  @P3 LOP3.LUT R5, R5, R18, RZ, 0x3c, !PT ;  /* 0x0000001205053212 */ /* 0x004fc600078e3cff */
[----:B------:R-:W2:Y:S01]  /*0660*/  @P5 LDG.E R18, desc[UR4][R10.64+0x6c] ;  /* 0x00006c040a125981 */ /* 0x000ea2000c1e1900 */
[----:B---3--:R-:W-:-:S03]  /*0670*/  @P4 LOP3.LUT R5, R5, R20, RZ, 0x3c, !PT ;  /* 0x0000001405054212 */ /* 0x008fc600078e3cff */
[----:B------:R-:W3:Y:S01]  /*0680*/  @P5 LDG.E R20, desc[UR4][R10.64+0x74] ;  /* 0x000074040a145981 */ /* 0x000ee2000c1e1900 */
[----:B----4-:R-:W-:-:S03]  /*0690*/  @P4 LOP3.LUT R3, R3, R22, RZ, 0x3c, !PT ;  /* 0x0000001603034212 */ /* 0x010fc600078e3cff */
[----:B------:R-:W4:Y:S01]  /*06a0*/  @P0 LDG.E R22, desc[UR4][R10.64+0x8c] ;  /* 0x00008c040a160981 */ /* 0x000f22000c1e1900 */
[----:B------:R-:W-:-:S03]  /*06b0*/  @P6 LOP3.LUT R15, R15, R26, RZ, 0x3c, !PT ;  /* 0x0000001a0f0f6212 */ /* 0x000fc600078e3cff */
        /* <DEDUP_REMOVED lines=13> */
[----:B------:R-:W-:Y:S02]  /*0790*/  @P6 LOP3.LUT R4, R4, R27, RZ, 0x3c, !PT ;  /* 0x0000001b04046212 */ /* 0x000fe400078e3cff */
[----:B------:R-:W-:Y:S02]  /*07a0*/  @P6 LOP3.LUT R2, R2, R21, RZ, 0x3c, !PT ;  /* 0x0000001502026212 */ /* 0x000fe400078e3cff */
[----:B------:R-:W-:Y:S02]  /*07b0*/  @P0 LOP3.LUT R4, R4, R23, RZ, 0x3c, !PT ;  /* 0x0000001704040212 */ /* 0x000fe400078e3cff */
[----:B------:R-:W-:Y:S02]  /*07c0*/  @P0 LOP3.LUT R2, R2, R25, RZ, 0x3c, !PT ;  /* 0x0000001902020212 */ /* 0x000fe400078e3cff */
[----:B--2---:R-:W-:Y:S02]  /*07d0*/  @P6 LOP3.LUT R5, R5, R18, RZ, 0x3c, !PT ;  /* 0x0000001205056212 */ /* 0x004fe400078e3cff */
[----:B---3--:R-:W-:-:S02]  /*07e0*/  @P6 LOP3.LUT R3, R3, R20, RZ, 0x3c, !PT ;  /* 0x0000001403036212 */ /* 0x008fc400078e3cff */
[----:B----4-:R-:W-:Y:S02]  /*07f0*/  @P0 LOP3.LUT R5, R5, R22, RZ, 0x3c, !PT ;  /* 0x0000001605050212 */ /* 0x010fe400078e3cff */
[----:B------:R-:W-:Y:S02]  /*0800*/  @P0 LOP3.LUT R3, R3, R26, RZ, 0x3c, !PT ;  /* 0x0000001a03030212 */ /* 0x000fe400078e3cff */
[----:B------:R-:W-:-:S13]  /*0810*/  R2P PR, R24.B1, 0x7f ;  /* 0x0000007f18007804 */ /* 0x000fda0000001000 */
[----:B------:R-:W2:Y:S04]  /*0820*/  @P0 LDG.E R18, desc[UR4][R10.64+0xa0] ;  /* 0x0000a0040a120981 */ /* 0x000ea8000c1e1900 */
[----:B------:R-:W3:Y:S04]  /*0830*/  @P1 LDG.E R22, desc[UR4][R10.64+0xb4] ;  /* 0x0000b4040a161981 */ /* 0x000ee8000c1e1900 */
[----:B------:R-:W4:Y:S04]  /*0840*/  @P2 LDG.E R26, desc[UR4][R10.64+0xc8] ;  /* 0x0000c8040a1a2981 */ /* 0x000f28000c1e1900 */
[----:B------:R-:W4:Y:S04]  /*0850*/  @P3 LDG.E R28, desc[UR4][R10.64+0xdc] ;  /* 0x0000dc040a1c3981 */ /* 0x000f28000c1e1900 */
[----:B------:R-:W4:Y:S04]  /*0860*/  @P0 LDG.E R23, desc[UR4][R10.64+0xa4] ;  /* 0x0000a4040a170981 */ /* 0x000f28000c1e1900 */
[----:B------:R-:W4:Y:S04]  /*0870*/  @P0 LDG.E R20, desc[UR4][R10.64+0xa8] ;  /* 0x0000a8040a140981 */ /* 0x000f28000c1e1900 */
[----:B------:R-:W4:Y:S04]  /*0880*/  @P4 LDG.E R25, desc[UR4][R10.64+0xf0] ;  /* 0x0000f0040a194981 */ /* 0x000f28000c1e1900 */
        /* <DEDUP_REMOVED lines=21> */
[----:B------:R-:W-:Y:S02]  /*09e0*/  LOP3.LUT P0, RZ, R24, 0x8000, RZ, 0xc0, !PT ;  /* 0x0000800018ff7812 */ /* 0x000fe4000780c0ff */
[----:B----4-:R-:W-:Y:S01]  /*09f0*/  @P5 LOP3.LUT R15, R15, R26, RZ, 0x3c, !PT ;  /* 0x0000001a0f0f5212 */ /* 0x010fe200078e3cff */
[----:B------:R-:W4:Y:S04]  /*0a00*/  @P3 LDG.E R24, desc[UR4][R10.64+0xe4] ;  /* 0x0000e4040a183981 */ /* 0x000f28000c1e1900 */
[----:B------:R-:W2:Y:S01]  /*0a10*/  @P6 LDG.E R26, desc[UR4][R10.64+0x118] ;  /* 0x000118040a1a6981 */ /* 0x000ea2000c1e1900 */
        /* <DEDUP_REMOVED lines=8> */
[----:B---3--:R-:W-:-:S03]  /*0aa0*/  @P2 LOP3.LUT R3, R3, R22, RZ, 0x3c, !PT ;  /* 0x0000001603032212 */ /* 0x008fc600078e3cff */
[----:B------:R-:W3:Y:S01]  /*0ab0*/  @P4 LDG.E R22, desc[UR4][R10.64+0x100] ;  /* 0x000100040a164981 */ /* 0x000ee2000c1e1900 */
[----:B--2---:R-:W-:-:S03]  /*0ac0*/  @P6 LOP3.LUT R15, R15, R26, RZ, 0x3c, !PT ;  /* 0x0000001a0f0f6212 */ /* 0x004fc600078e3cff */
[----:B------:R-:W2:Y:S01]  /*0ad0*/  @P0 LDG.E R26, desc[UR4][R10.64+0x12c] ;  /* 0x00012c040a1a0981 */ /* 0x000ea2000c1e1900 */
[----:B----4-:R-:W-:-:S03]  /*0ae0*/  @P2 LOP3.LUT R2, R2, R23, RZ, 0x3c, !PT ;  /* 0x0000001702022212 */ /* 0x010fc600078e3cff */
[----:B------:R-:W4:Y:S01]  /*0af0*/  @P4 LDG.E R23, desc[UR4][R10.64+0xfc] ;  /* 0x0000fc040a174981 */ /* 0x000f22000c1e1900 */
[----:B------:R-:W-:-:S03]  /*0b00*/  @P2 LOP3.LUT R5, R5, R20, RZ, 0x3c, !PT ;  /* 0x0000001405052212 */ /* 0x000fc600078e3cff */
[----:B------:R-:W4:Y:S01]  /*0b10*/  @P4 LDG.E R20, desc[UR4][R10.64+0xf8] ;  /* 0x0000f8040a144981 */ /* 0x000f22000c1e1900 */
[----:B------:R-:W-:Y:S02]  /*0b20*/  @P3 LOP3.LUT R2, R2, R27, RZ, 0x3c, !PT ;  /* 0x0000001b02023212 */ /* 0x000fe400078e3cff */
[----:B------:R-:W-:Y:S01]  /*0b30*/  @P3 LOP3.LUT R4, R4, R25, RZ, 0x3c, !PT ;  /* 0x0000001904043212 */ /* 0x000fe200078e3cff */
[----:B------:R-:W4:Y:S01]  /*0b40*/  @P5 LDG.E R27, desc[UR4][R10.64+0x110] ;  /* 0x000110040a1b5981 */ /* 0x000f22000c1e1900 */
[----:B------:R-:W-:-:S03]  /*0b50*/  @P3 LOP3.LUT R5, R5, R24, RZ, 0x3c, !PT ;  /* 0x0000001805053212 */ /* 0x000fc600078e3cff */
[----:B------:R-:W4:Y:S04]  /*0b60*/  @P5 LDG.E R25, desc[UR4][R10.64+0x108] ;  /* 0x000108040a195981 */ /* 0x000f28000c1e1900 */
        /* <DEDUP_REMOVED lines=19> */
[----:B------:R-:W-:-:S05]  /*0ca0*/  VIADD R19, R19, 0x10 ;  /* 0x0000001013137836 */ /* 0x000fca0000000000 */
[----:B------:R-:W-:Y:S02]  /*0cb0*/  ISETP.NE.AND P1, PT, R19, 0x20, PT ;  /* 0x000000201300780c */ /* 0x000fe40003f25270 */
[----:B------:R-:W-:Y:S02]  /*0cc0*/  @P5 LOP3.LUT R3, R3, R18, RZ, 0x3c, !PT ;  /* 0x0000001203035212 */ /* 0x000fe400078e3cff */
[----:B------:R-:W-:Y:S02]  /*0cd0*/  @P6 LOP3.LUT R4, R4, R21, RZ, 0x3c, !PT ;  /* 0x0000001504046212 */ /* 0x000fe400078e3cff */
[----:B---3--:R-:W-:-:S04]  /*0ce0*/  @P6 LOP3.LUT R3, R3, R22, RZ, 0x3c, !PT ;  /* 0x0000001603036212 */ /* 0x008fc800078e3cff */
[----:B--2---:R-:W-:Y:S02]  /*0cf0*/  @P0 LOP3.LUT R3, R3, R26, RZ, 0x3c, !PT ;  /* 0x0000001a03030212 */ /* 0x004fe400078e3cff */
[----:B----4-:R-:W-:Y:S02]  /*0d00*/  @P6 LOP3.LUT R2, R2, R23, RZ, 0x3c, !PT ;  /* 0x0000001702026212 */ /* 0x010fe400078e3cff */
[----:B------:R-:W-:Y:S02]  /*0d10*/  @P6 LOP3.LUT R5, R5, R20, RZ, 0x3c, !PT ;  /* 0x0000001405056212 */ /* 0x000fe400078e3cff */
[----:B------:R-:W-:Y:S02]  /*0d20*/  @P0 LOP3.LUT R2, R2, R27, RZ, 0x3c, !PT ;  /* 0x0000001b02020212 */ /* 0x000fe400078e3cff */
[----:B------:R-:W-:Y:S02]  /*0d30*/  @P0 LOP3.LUT R4, R4, R25, RZ, 0x3c, !PT ;  /* 0x0000001904040212 */ /* 0x000fe400078e3cff */
[----:B------:R-:W-:Y:S01]  /*0d40*/  @P0 LOP3.LUT R5, R5, R24, RZ, 0x3c, !PT ;  /* 0x0000001805050212 */ /* 0x000fe200078e3cff */
[----:B------:R-:W-:Y:S06]  /*0d50*/  @P1 BRA `(.L_x_5) ;  /* 0xfffffff400481947 */ /* 0x000fec000383ffff */
[----:B------:R-:W-:-:S05]  /*0d60*/  VIADD R17, R17, 0x1 ;  /* 0x0000000111117836 */ /* 0x000fca0000000000 */
[----:B------:R-:W-:-:S13]  /*0d70*/  ISETP.NE.AND P0, PT, R17, 0x5, PT ;  /* 0x000000051100780c */ /* 0x000fda0003f05270 */
[----:B------:R-:W-:Y:S05]  /*0d80*/  @P0 BRA `(.L_x_6) ;  /* 0xfffffff400300947 */ /* 0x000fea000383ffff */
[----:B------:R0:W-:Y:S01]  /*0d90*/  STG.E.64 desc[UR4][R6.64+0x8], R4 ;  /* 0x0000080406007986 */ /* 0x0001e2000c101b04 */
[----:B------:R-:W-:Y:S01]  /*0da0*/  VIADD R14, R14, 0x1 ;  /* 0x000000010e0e7836 */ /* 0x000fe20000000000 */
[----:B------:R-:W-:Y:S02]  /*0db0*/  LOP3.LUT R11, R13, 0x3, RZ, 0xc0, !PT ;  /* 0x000000030d0b7812 */ /* 0x000fe400078ec0ff */
[----:B------:R0:W-:Y:S02]  /*0dc0*/  STG.E.64 desc[UR4][R6.64+0x10], R2 ;  /* 0x0000100206007986 */ /* 0x0001e4000c101b04 */
[----:B------:R-:W-:Y:S02]  /*0dd0*/  ISETP.GE.U32.AND P0, PT, R14, R11, PT ;  /* 0x0000000b0e00720c */ /* 0x000fe40003f06070 */
[----:B------:R0:W-:Y:S11]  /*0de0*/  STG.E desc[UR4][R6.64+0x4], R15 ;  /* 0x0000040f06007986 */ /* 0x0001f6000c101904 */
[----:B------:R-:W-:Y:S05]  /*0df0*/  @!P0 BRA `(.L_x_7) ;  /* 0xfffffff400048947 */ /* 0x000fea000383ffff */
.L_x_4:
[----:B------:R-:W-:Y:S05]  /*0e00*/  BSYNC.RECONVERGENT B1 ;  /* 0x0000000000017941 */ /* 0x000fea0003800200 */
.L_x_3:
[C---:B------:R-:W-:Y:S01]  /*0e10*/  ISETP.GT.U32.AND P0, PT, R13.reuse, 0x3, PT ;  /* 0x000000030d00780c */ /* 0x040fe20003f04070 */
[----:B------:R-:W-:Y:S01]  /*0e20*/  VIADD R12, R12, 0x1 ;  /* 0x000000010c0c7836 */ /* 0x000fe20000000000 */
[--C-:B------:R-:W-:Y:S02]  /*0e30*/  SHF.R.U64 R13, R13, 0x2, R0.reuse ;  /* 0x000000020d0d7819 */ /* 0x100fe40000001200 */
[----:B------:R-:W-:Y:S02]  /*0e40*/  ISETP.GT.U32.AND.EX P0, PT, R0, RZ, PT, P0 ;  /* 0x000000ff0000720c */ /* 0x000fe40003f04100 */
[----:B------:R-:W-:-:S11]  /*0e50*/  SHF.R.U32.HI R0, RZ, 0x2, R0 ;  /* 0x00000002ff007819 */ /* 0x000fd60000011600 */
[----:B------:R-:W-:Y:S05]  /*0e60*/  @P0 BRA `(.L_x_8) ;  /* 0xfffffff000c80947 */ /* 0x000fea000383ffff */
.L_x_2:
[----:B------:R-:W-:Y:S05]  /*0e70*/  BSYNC.RECONVERGENT B0 ;  /* 0x0000000000007941 */ /* 0x000fea0003800200 */
.L_x_1:
[----:B------:R-:W-:Y:S04]  /*0e80*/  STG.E.64 desc[UR4][R6.64+0x18], RZ ;  /* 0x000018ff06007986 */ /* 0x000fe8000c101b04 */
[----:B------:R-:W-:Y:S04]  /*0e90*/  STG.E desc[UR4][R6.64+0x20], RZ ;  /* 0x000020ff06007986 */ /* 0x000fe8000c101904 */
[----:B------:R-:W-:Y:S01]  /*0ea0*/  STG.E.64 desc[UR4][R6.64+0x28], RZ ;  /* 0x000028ff06007986 */ /* 0x000fe2000c101b04 */
[----:B------:R-:W-:Y:S05]  /*0eb0*/  EXIT ;  /* 0x000000000000794d */ /* 0x000fea0003800000 */
.L_x_9:
        /* <DEDUP_REMOVED lines=12> */
.L_x_11:


//--------------------- .nv.global.init           --------------------------
	.section	.nv.global.init,"aw",@progbits
	.align	4
.nv.global.init:
	.type		mrg32k3aM1SubSeq,@object
	.size		mrg32k3aM1SubSeq,(mrg32k3aM2SubSeq - mrg32k3aM1SubSeq)
mrg32k3aM1SubSeq:
        /*0000*/ 	.byte	0x0b, 0xcc, 0xee, 0x04, 0x73, 0x29, 0x8b, 0x6f, 0xf6, 0x53, 0x03, 0xf6, 0x23, 0xf6, 0xea, 0xda
        /* <DEDUP_REMOVED lines=125> */
	.type		mrg32k3aM2SubSeq,@object
	.size		mrg32k3aM2SubSeq,(mrg32k3aM1 - mrg32k3aM2SubSeq)
mrg32k3aM2SubSeq:
        /* <DEDUP_REMOVED lines=126> */
	.type		mrg32k3aM1,@object
	.size		mrg32k3aM1,(mrg32k3aM1Seq - mrg32k3aM1)
mrg32k3aM1:
        /* <DEDUP_REMOVED lines=144> */
	.type		mrg32k3aM1Seq,@object
	.size		mrg32k3aM1Seq,(mrg32k3aM2 - mrg32k3aM1Seq)
mrg32k3aM1Seq:
        /* <DEDUP_REMOVED lines=144> */
	.type		mrg32k3aM2,@object
	.size		mrg32k3aM2,(mrg32k3aM2Seq - mrg32k3aM2)
mrg32k3aM2:
        /* <DEDUP_REMOVED lines=144> */
	.type		mrg32k3aM2Seq,@object
	.size		mrg32k3aM2Seq,(precalc_xorwow_matrix - mrg32k3aM2Seq)
mrg32k3aM2Seq:
        /* <DEDUP_REMOVED lines=144> */
	.type		precalc_xorwow_matrix,@object
	.size		precalc_xorwow_matrix,(precalc_xorwow_offset_matrix - precalc_xorwow_matrix)
precalc_xorwow_matrix:
        /* <DEDUP_REMOVED lines=6400> */
	.type		precalc_xorwow_offset_matrix,@object
	.size		precalc_xorwow_offset_matrix,(.L_1 - precalc_xorwow_offset_matrix)
precalc_xorwow_offset_matrix:
        /* <DEDUP_REMOVED lines=6400> */
.L_1:


//--------------------- .nv.shared.reserved.0     --------------------------
	.section	.nv.shared.reserved.0,"aw",@nobits
	.weak		__nv_reservedSMEM_offset_0_alias
	.size		__nv_reservedSMEM_offset_0_alias, 0, 64
	.other		__nv_reservedSMEM_offset_0_alias,@"STO_CUDA_RESERVED_SHARED STV_DEFAULT"
__nv_reservedSMEM_offset_0_alias:
	.zero		0
	.zero		64


//--------------------- .nv.constant0._Z9pi_kernelP17curandStateXORWOWPi --------------------------
	.section	.nv.constant0._Z9pi_kernelP17curandStateXORWOWPi,"a",@progbits
	.sectionflags	@""
	.align	4
.nv.constant0._Z9pi_kernelP17curandStateXORWOWPi:
	.zero		912


//--------------------- .nv.constant0._Z4initjP17curandStateXORWOW --------------------------
	.section	.nv.constant0._Z4initjP17curandStateXORWOW,"a",@progbits
	.sectionflags	@""
	.align	4
.nv.constant0._Z4initjP17curandStateXORWOW:
	.zero		912


//--------------------- SYMBOLS --------------------------

	.type		.nv.reservedSmem.offset0,@object
	.size		.nv.reservedSmem.offset0,0x4
